//
// Generated by NVIDIA NVVM Compiler
//
// Compiler Build ID: CL-36424714
// Cuda compilation tools, release 13.0, V13.0.88
// Based on NVVM 20.0.0
//

.version 9.0
.target sm_100
.address_size 64

	// .globl	_Z15multiply_kernelPfS_S_iii
.extern .func  (.param .b32 func_retval0) vprintf
(
	.param .b64 vprintf_param_0,
	.param .b64 vprintf_param_1
)
;
.global .align 1 .b8 $str[25] = {69, 108, 101, 109, 101, 110, 116, 32, 97, 116, 32, 91, 37, 100, 44, 32, 37, 100, 93, 58, 32, 37, 102, 10};

.visible .entry _Z15multiply_kernelPfS_S_iii(
	.param .u64 .ptr .align 1 _Z15multiply_kernelPfS_S_iii_param_0,
	.param .u64 .ptr .align 1 _Z15multiply_kernelPfS_S_iii_param_1,
	.param .u64 .ptr .align 1 _Z15multiply_kernelPfS_S_iii_param_2,
	.param .u32 _Z15multiply_kernelPfS_S_iii_param_3,
	.param .u32 _Z15multiply_kernelPfS_S_iii_param_4,
	.param .u32 _Z15multiply_kernelPfS_S_iii_param_5
)
{
	.reg .pred 	%p<18>;
	.reg .b32 	%r<66>;
	.reg .b32 	%f<115>;
	.reg .b64 	%rd<30>;

	ld.param.u64 	%rd8, [_Z15multiply_kernelPfS_S_iii_param_0];
	ld.param.u64 	%rd9, [_Z15multiply_kernelPfS_S_iii_param_1];
	ld.param.u64 	%rd7, [_Z15multiply_kernelPfS_S_iii_param_2];
	ld.param.u32 	%r33, [_Z15multiply_kernelPfS_S_iii_param_3];
	ld.param.u32 	%r34, [_Z15multiply_kernelPfS_S_iii_param_4];
	ld.param.u32 	%r35, [_Z15multiply_kernelPfS_S_iii_param_5];
	cvta.to.global.u64 	%rd1, %rd9;
	cvta.to.global.u64 	%rd2, %rd8;
	cvta.to.global.u64 	%rd3, %rd7;
	mov.u32 	%r36, %ctaid.y;
	mov.u32 	%r1, %ntid.y;
	mov.u32 	%r37, %tid.y;
	mad.lo.s32 	%r56, %r36, %r1, %r37;
	setp.ge.s32 	%p1, %r56, %r33;
	@%p1 bra 	$L__BB0_24;
	mov.u32 	%r38, %ctaid.x;
	mov.u32 	%r39, %ntid.x;
	mov.u32 	%r40, %tid.x;
	mad.lo.s32 	%r3, %r38, %r39, %r40;
	setp.gt.s32 	%p2, %r35, 0;
	mov.u32 	%r41, %nctaid.x;
	mul.lo.s32 	%r4, %r39, %r41;
	mov.u32 	%r42, %nctaid.y;
	mul.lo.s32 	%r5, %r1, %r42;
	@%p2 bra 	$L__BB0_2;
	bra.uni 	$L__BB0_20;
$L__BB0_2:
	and.b32  	%r6, %r35, 15;
	and.b32  	%r7, %r35, 7;
	and.b32  	%r8, %r35, 2147483632;
	and.b32  	%r9, %r35, 3;
	add.s64 	%rd4, %rd2, 32;
$L__BB0_3:
	setp.lt.s32 	%p6, %r3, %r34;
	@%p6 bra 	$L__BB0_5;
$L__BB0_4:
	add.s32 	%r56, %r56, %r5;
	setp.lt.s32 	%p17, %r56, %r33;
	@%p17 bra 	$L__BB0_3;
	bra.uni 	$L__BB0_24;
$L__BB0_5:
	mul.lo.s32 	%r12, %r56, %r35;
	mov.u32 	%r57, %r3;
$L__BB0_6:
	setp.lt.u32 	%p7, %r35, 16;
	mul.lo.s32 	%r14, %r57, %r35;
	mov.f32 	%f114, 0f00000000;
	mov.b32 	%r62, 0;
	@%p7 bra 	$L__BB0_9;
	and.b32  	%r46, %r35, 2147483632;
	neg.s32 	%r60, %r46;
	mov.f32 	%f114, 0f00000000;
	mov.u32 	%r58, %r14;
	mov.u32 	%r59, %r12;
$L__BB0_8:
	.pragma "nounroll";
	mul.wide.s32 	%rd12, %r59, 4;
	add.s64 	%rd13, %rd4, %rd12;
	mul.wide.s32 	%rd14, %r58, 4;
	add.s64 	%rd15, %rd1, %rd14;
	ld.global.f32 	%f18, [%rd13+-32];
	ld.global.f32 	%f19, [%rd15];
	fma.rn.f32 	%f20, %f18, %f19, %f114;
	ld.global.f32 	%f21, [%rd13+-28];
	ld.global.f32 	%f22, [%rd15+4];
	fma.rn.f32 	%f23, %f21, %f22, %f20;
	ld.global.f32 	%f24, [%rd13+-24];
	ld.global.f32 	%f25, [%rd15+8];
	fma.rn.f32 	%f26, %f24, %f25, %f23;
	ld.global.f32 	%f27, [%rd13+-20];
	ld.global.f32 	%f28, [%rd15+12];
	fma.rn.f32 	%f29, %f27, %f28, %f26;
	ld.global.f32 	%f30, [%rd13+-16];
	ld.global.f32 	%f31, [%rd15+16];
	fma.rn.f32 	%f32, %f30, %f31, %f29;
	ld.global.f32 	%f33, [%rd13+-12];
	ld.global.f32 	%f34, [%rd15+20];
	fma.rn.f32 	%f35, %f33, %f34, %f32;
	ld.global.f32 	%f36, [%rd13+-8];
	ld.global.f32 	%f37, [%rd15+24];
	fma.rn.f32 	%f38, %f36, %f37, %f35;
	ld.global.f32 	%f39, [%rd13+-4];
	ld.global.f32 	%f40, [%rd15+28];
	fma.rn.f32 	%f41, %f39, %f40, %f38;
	ld.global.f32 	%f42, [%rd13];
	ld.global.f32 	%f43, [%rd15+32];
	fma.rn.f32 	%f44, %f42, %f43, %f41;
	ld.global.f32 	%f45, [%rd13+4];
	ld.global.f32 	%f46, [%rd15+36];
	fma.rn.f32 	%f47, %f45, %f46, %f44;
	ld.global.f32 	%f48, [%rd13+8];
	ld.global.f32 	%f49, [%rd15+40];
	fma.rn.f32 	%f50, %f48, %f49, %f47;
	ld.global.f32 	%f51, [%rd13+12];
	ld.global.f32 	%f52, [%rd15+44];
	fma.rn.f32 	%f53, %f51, %f52, %f50;
	ld.global.f32 	%f54, [%rd13+16];
	ld.global.f32 	%f55, [%rd15+48];
	fma.rn.f32 	%f56, %f54, %f55, %f53;
	ld.global.f32 	%f57, [%rd13+20];
	ld.global.f32 	%f58, [%rd15+52];
	fma.rn.f32 	%f59, %f57, %f58, %f56;
	ld.global.f32 	%f60, [%rd13+24];
	ld.global.f32 	%f61, [%rd15+56];
	fma.rn.f32 	%f62, %f60, %f61, %f59;
	ld.global.f32 	%f63, [%rd13+28];
	ld.global.f32 	%f64, [%rd15+60];
	fma.rn.f32 	%f114, %f63, %f64, %f62;
	add.s32 	%r60, %r60, 16;
	add.s32 	%r59, %r59, 16;
	add.s32 	%r58, %r58, 16;
	setp.ne.s32 	%p8, %r60, 0;
	mov.u32 	%r62, %r8;
	@%p8 bra 	$L__BB0_8;
$L__BB0_9:
	setp.eq.s32 	%p9, %r6, 0;
	@%p9 bra 	$L__BB0_19;
	add.s32 	%r47, %r6, -1;
	setp.lt.u32 	%p10, %r47, 7;
	@%p10 bra 	$L__BB0_12;
	add.s32 	%r48, %r62, %r12;
	mul.wide.s32 	%rd16, %r48, 4;
	add.s64 	%rd17, %rd2, %rd16;
	ld.global.f32 	%f66, [%rd17];
	add.s32 	%r49, %r62, %r14;
	mul.wide.s32 	%rd18, %r49, 4;
	add.s64 	%rd19, %rd1, %rd18;
	ld.global.f32 	%f67, [%rd19];
	fma.rn.f32 	%f68, %f66, %f67, %f114;
	ld.global.f32 	%f69, [%rd17+4];
	ld.global.f32 	%f70, [%rd19+4];
	fma.rn.f32 	%f71, %f69, %f70, %f68;
	ld.global.f32 	%f72, [%rd17+8];
	ld.global.f32 	%f73, [%rd19+8];
	fma.rn.f32 	%f74, %f72, %f73, %f71;
	ld.global.f32 	%f75, [%rd17+12];
	ld.global.f32 	%f76, [%rd19+12];
	fma.rn.f32 	%f77, %f75, %f76, %f74;
	ld.global.f32 	%f78, [%rd17+16];
	ld.global.f32 	%f79, [%rd19+16];
	fma.rn.f32 	%f80, %f78, %f79, %f77;
	ld.global.f32 	%f81, [%rd17+20];
	ld.global.f32 	%f82, [%rd19+20];
	fma.rn.f32 	%f83, %f81, %f82, %f80;
	ld.global.f32 	%f84, [%rd17+24];
	ld.global.f32 	%f85, [%rd19+24];
	fma.rn.f32 	%f86, %f84, %f85, %f83;
	ld.global.f32 	%f87, [%rd17+28];
	ld.global.f32 	%f88, [%rd19+28];
	fma.rn.f32 	%f114, %f87, %f88, %f86;
	add.s32 	%r62, %r62, 8;
$L__BB0_12:
	setp.eq.s32 	%p11, %r7, 0;
	@%p11 bra 	$L__BB0_19;
	add.s32 	%r50, %r7, -1;
	setp.lt.u32 	%p12, %r50, 3;
	@%p12 bra 	$L__BB0_15;
	add.s32 	%r51, %r62, %r12;
	mul.wide.s32 	%rd20, %r51, 4;
	add.s64 	%rd21, %rd2, %rd20;
	ld.global.f32 	%f90, [%rd21];
	add.s32 	%r52, %r62, %r14;
	mul.wide.s32 	%rd22, %r52, 4;
	add.s64 	%rd23, %rd1, %rd22;
	ld.global.f32 	%f91, [%rd23];
	fma.rn.f32 	%f92, %f90, %f91, %f114;
	ld.global.f32 	%f93, [%rd21+4];
	ld.global.f32 	%f94, [%rd23+4];
	fma.rn.f32 	%f95, %f93, %f94, %f92;
	ld.global.f32 	%f96, [%rd21+8];
	ld.global.f32 	%f97, [%rd23+8];
	fma.rn.f32 	%f98, %f96, %f97, %f95;
	ld.global.f32 	%f99, [%rd21+12];
	ld.global.f32 	%f100, [%rd23+12];
	fma.rn.f32 	%f114, %f99, %f100, %f98;
	add.s32 	%r62, %r62, 4;
$L__BB0_15:
	setp.eq.s32 	%p13, %r9, 0;
	@%p13 bra 	$L__BB0_19;
	setp.eq.s32 	%p14, %r9, 1;
	add.s32 	%r53, %r62, %r12;
	mul.wide.s32 	%rd24, %r53, 4;
	add.s64 	%rd5, %rd2, %rd24;
	ld.global.f32 	%f101, [%rd5];
	add.s32 	%r54, %r62, %r14;
	mul.wide.s32 	%rd25, %r54, 4;
	add.s64 	%rd6, %rd1, %rd25;
	ld.global.f32 	%f102, [%rd6];
	fma.rn.f32 	%f114, %f101, %f102, %f114;
	@%p14 bra 	$L__BB0_19;
	setp.eq.s32 	%p15, %r9, 2;
	ld.global.f32 	%f103, [%rd5+4];
	ld.global.f32 	%f104, [%rd6+4];
	fma.rn.f32 	%f114, %f103, %f104, %f114;
	@%p15 bra 	$L__BB0_19;
	ld.global.f32 	%f105, [%rd5+8];
	ld.global.f32 	%f106, [%rd6+8];
	fma.rn.f32 	%f114, %f105, %f106, %f114;
$L__BB0_19:
	ld.param.u64 	%rd29, [_Z15multiply_kernelPfS_S_iii_param_2];
	mad.lo.s32 	%r55, %r56, %r34, %r57;
	cvta.to.global.u64 	%rd26, %rd29;
	mul.wide.s32 	%rd27, %r55, 4;
	add.s64 	%rd28, %rd26, %rd27;
	st.global.f32 	[%rd28], %f114;
	add.s32 	%r57, %r57, %r4;
	setp.lt.s32 	%p16, %r57, %r34;
	@%p16 bra 	$L__BB0_6;
	bra.uni 	$L__BB0_4;
$L__BB0_20:
	setp.ge.s32 	%p3, %r3, %r34;
	@%p3 bra 	$L__BB0_23;
	mul.lo.s32 	%r29, %r56, %r34;
	mov.u32 	%r65, %r3;
$L__BB0_22:
	add.s32 	%r43, %r65, %r29;
	mul.wide.s32 	%rd10, %r43, 4;
	add.s64 	%rd11, %rd3, %rd10;
	mov.b32 	%r44, 0;
	st.global.u32 	[%rd11], %r44;
	add.s32 	%r65, %r65, %r4;
	setp.lt.s32 	%p4, %r65, %r34;
	@%p4 bra 	$L__BB0_22;
$L__BB0_23:
	add.s32 	%r56, %r56, %r5;
	setp.lt.s32 	%p5, %r56, %r33;
	@%p5 bra 	$L__BB0_20;
$L__BB0_24:
	ret;

}
	// .globl	_Z17printMatrixKernelPfii
.visible .entry _Z17printMatrixKernelPfii(
	.param .u64 .ptr .align 1 _Z17printMatrixKernelPfii_param_0,
	.param .u32 _Z17printMatrixKernelPfii_param_1,
	.param .u32 _Z17printMatrixKernelPfii_param_2
)
{
	.local .align 16 .b8 	__local_depot1[16];
	.reg .b64 	%SP;
	.reg .b64 	%SPL;
	.reg .pred 	%p<4>;
	.reg .b32 	%r<16>;
	.reg .b32 	%f<2>;
	.reg .b64 	%rd<9>;
	.reg .b64 	%fd<2>;

	mov.u64 	%SPL, __local_depot1;
	cvta.local.u64 	%SP, %SPL;
	ld.param.u64 	%rd1, [_Z17printMatrixKernelPfii_param_0];
	ld.param.u32 	%r3, [_Z17printMatrixKernelPfii_param_1];
	ld.param.u32 	%r4, [_Z17printMatrixKernelPfii_param_2];
	mov.u32 	%r6, %tid.x;
	mov.u32 	%r7, %ctaid.x;
	mov.u32 	%r8, %ntid.x;
	mad.lo.s32 	%r1, %r7, %r8, %r6;
	mov.u32 	%r9, %tid.y;
	mov.u32 	%r10, %ctaid.y;
	mov.u32 	%r11, %ntid.y;
	mad.lo.s32 	%r12, %r10, %r11, %r9;
	setp.ge.s32 	%p1, %r1, %r3;
	setp.ge.s32 	%p2, %r12, %r4;
	or.pred  	%p3, %p1, %p2;
	@%p3 bra 	$L__BB1_2;
	add.u64 	%rd2, %SP, 0;
	add.u64 	%rd3, %SPL, 0;
	cvta.to.global.u64 	%rd4, %rd1;
	mad.lo.s32 	%r13, %r3, %r12, %r1;
	mul.wide.s32 	%rd5, %r13, 4;
	add.s64 	%rd6, %rd4, %rd5;
	ld.global.f32 	%f1, [%rd6];
	cvt.f64.f32 	%fd1, %f1;
	st.local.v2.u32 	[%rd3], {%r12, %r1};
	st.local.f64 	[%rd3+8], %fd1;
	mov.u64 	%rd7, $str;
	cvta.global.u64 	%rd8, %rd7;
	{ // callseq 0, 0
	.param .b64 param0;
	st.param.b64 	[param0], %rd8;
	.param .b64 param1;
	st.param.b64 	[param1], %rd2;
	.param .b32 retval0;
	call.uni (retval0), 
	vprintf, 
	(
	param0, 
	param1
	);
	ld.param.b32 	%r14, [retval0];
	} // callseq 0
$L__BB1_2:
	ret;

}


// ===== COMPILED SASS (sm_100) =====

	.target	sm_100

	.elftype	@"ET_EXEC"


//--------------------- .note.nv.tkinfo           --------------------------
	.section	.note.nv.tkinfo,"",@"SHT_NOTE"
	.sectionflags	@"SHF_NOTE_NV_TKINFO"
	.tkinfo
        /*0018*/ 	.word	0x00000002
        /*0030*/ 	.string	""
        /*0030*/ 	.string	"ptxas"
        /*0030*/ 	.string	"Cuda compilation tools, release 13.0, V13.0.88"
        /*0030*/ 	.string	"Build cuda_13.0.r13.0/compiler.36424714_0"
        /*0030*/ 	.string	"-arch sm_100 -m 64 "



//--------------------- .note.nv.cuinfo           --------------------------
	.section	.note.nv.cuinfo,"",@"SHT_NOTE"
	.sectionflags	@"SHF_NOTE_NV_CUINFO"
        /*0018*/ 	.short	0x0002
        /*001a*/ 	.short	0x0064
        /*001c*/ 	.short	0x0082
	.zero		2


//--------------------- .nv.info                  --------------------------
	.section	.nv.info,"",@"SHT_CUDA_INFO"
	.align	4


	//----- nvinfo : EIATTR_REGCOUNT
	.align		4
        /*0000*/ 	.byte	0x04, 0x2f
        /*0002*/ 	.short	(.L_2 - .L_1)
	.align		4
.L_1:
        /*0004*/ 	.word	index@(_Z15multiply_kernelPfS_S_iii)
        /*0008*/ 	.word	0x00000020


	//----- nvinfo : EIATTR_FRAME_SIZE
	.align		4
.L_2:
        /*000c*/ 	.byte	0x04, 0x11
        /*000e*/ 	.short	(.L_4 - .L_3)
	.align		4
.L_3:
        /*0010*/ 	.word	index@(_Z15multiply_kernelPfS_S_iii)
        /*0014*/ 	.word	0x00000000


	//----- nvinfo : EIATTR_REGCOUNT
	.align		4
.L_4:
        /*0018*/ 	.byte	0x04, 0x2f
        /*001a*/ 	.short	(.L_6 - .L_5)
	.align		4
.L_5:
        /*001c*/ 	.word	index@(_Z17printMatrixKernelPfii)
        /*0020*/ 	.word	0x00000018


	//----- nvinfo : EIATTR_FRAME_SIZE
	.align		4
.L_6:
        /*0024*/ 	.byte	0x04, 0x11
        /*0026*/ 	.short	(.L_8 - .L_7)
	.align		4
.L_7:
        /*0028*/ 	.word	index@(_Z17printMatrixKernelPfii)
        /*002c*/ 	.word	0x00000010


	//----- nvinfo : EIATTR_MIN_STACK_SIZE
	.align		4
.L_8:
        /*0030*/ 	.byte	0x04, 0x12
        /*0032*/ 	.short	(.L_10 - .L_9)
	.align		4
.L_9:
        /*0034*/ 	.word	index@(_Z17printMatrixKernelPfii)
        /*0038*/ 	.word	0x00000010


	//----- nvinfo : EIATTR_MIN_STACK_SIZE
	.align		4
.L_10:
        /*003c*/ 	.byte	0x04, 0x12
        /*003e*/ 	.short	(.L_12 - .L_11)
	.align		4
.L_11:
        /*0040*/ 	.word	index@(_Z15multiply_kernelPfS_S_iii)
        /*0044*/ 	.word	0x00000000
.L_12:


//--------------------- .nv.compat                --------------------------
	.section	.nv.compat,"",@"SHT_CUDA_COMPAT_INFO"
	.align	4
        /*0000*/ 	.byte	0x02, 0x09, 0x00, 0x00, 0x02, 0x02, 0x01, 0x00, 0x02, 0x05, 0x05, 0x00, 0x03, 0x07, 0x01, 0x01
        /*0010*/ 	.byte	0x02, 0x03, 0x00, 0x00, 0x02, 0x06, 0x01, 0x00, 0x04, 0x0b, 0x08, 0x00, 0x09, 0x00, 0x00, 0x00
        /*0020*/ 	.byte	0x00, 0x00, 0x00, 0x00


//--------------------- .nv.info._Z17printMatrixKernelPfii --------------------------
	.section	.nv.info._Z17printMatrixKernelPfii,"",@"SHT_CUDA_INFO"
	.sectionflags	@""
	.align	4


	//----- nvinfo : EIATTR_CUDA_API_VERSION
	.align		4
        /*0000*/ 	.byte	0x04, 0x37
        /*0002*/ 	.short	(.L_14 - .L_13)
.L_13:
        /*0004*/ 	.word	0x00000082


	//----- nvinfo : EIATTR_KPARAM_INFO
	.align		4
.L_14:
        /*0008*/ 	.byte	0x04, 0x17
        /*000a*/ 	.short	(.L_16 - .L_15)
.L_15:
        /*000c*/ 	.word	0x00000000
        /*0010*/ 	.short	0x0002
        /*0012*/ 	.short	0x000c
        /*0014*/ 	.byte	0x00, 0xf0, 0x11, 0x00


	//----- nvinfo : EIATTR_KPARAM_INFO
	.align		4
.L_16:
        /*0018*/ 	.byte	0x04, 0x17
        /*001a*/ 	.short	(.L_18 - .L_17)
.L_17:
        /*001c*/ 	.word	0x00000000
        /*0020*/ 	.short	0x0001
        /*0022*/ 	.short	0x0008
        /*0024*/ 	.byte	0x00, 0xf0, 0x11, 0x00


	//----- nvinfo : EIATTR_KPARAM_INFO
	.align		4
.L_18:
        /*0028*/ 	.byte	0x04, 0x17
        /*002a*/ 	.short	(.L_20 - .L_19)
.L_19:
        /*002c*/ 	.word	0x00000000
        /*0030*/ 	.short	0x0000
        /*0032*/ 	.short	0x0000
        /*0034*/ 	.byte	0x00, 0xf5, 0x21, 0x00


	//----- nvinfo : EIATTR_SPARSE_MMA_MASK
	.align		4
.L_20:
        /*0038*/ 	.byte	0x03, 0x50
        /*003a*/ 	.short	0x0000


	//----- nvinfo : EIATTR_MAXREG_COUNT
	.align		4
        /*003c*/ 	.byte	0x03, 0x1b
        /*003e*/ 	.short	0x00ff


	//----- nvinfo : EIATTR_EXTERNS
	.align		4
        /*0040*/ 	.byte	0x04, 0x0f
        /*0042*/ 	.short	(.L_22 - .L_21)


	//   ....[0]....
	.align		4
.L_21:
        /*0044*/ 	.word	index@(vprintf)


	//----- nvinfo : EIATTR_MERCURY_ISA_VERSION
	.align		4
.L_22:
        /*0048*/ 	.byte	0x03, 0x5f
        /*004a*/ 	.short	0x0101


	//----- nvinfo : EIATTR_VRC_CTA_INIT_COUNT
	.align		4
        /*004c*/ 	.byte	0x02, 0x4a
	.zero		1
	.zero		1


	//----- nvinfo : EIATTR_SYSCALL_OFFSETS
	.align		4
        /*0050*/ 	.byte	0x04, 0x46
        /*0052*/ 	.short	(.L_24 - .L_23)


	//   ....[0]....
.L_23:
        /*0054*/ 	.word	0x00000200


	//----- nvinfo : EIATTR_EXIT_INSTR_OFFSETS
	.align		4
.L_24:
        /*0058*/ 	.byte	0x04, 0x1c
        /*005a*/ 	.short	(.L_26 - .L_25)


	//   ....[0]....
.L_25:
        /*005c*/ 	.word	0x00000110


	//   ....[1]....
        /*0060*/ 	.word	0x00000210


	//----- nvinfo : EIATTR_CRS_STACK_SIZE
	.align		4
.L_26:
        /*0064*/ 	.byte	0x04, 0x1e
        /*0066*/ 	.short	(.L_28 - .L_27)
.L_27:
        /*0068*/ 	.word	0x00000000


	//----- nvinfo : EIATTR_CBANK_PARAM_SIZE
	.align		4
.L_28:
        /*006c*/ 	.byte	0x03, 0x19
        /*006e*/ 	.short	0x0010


	//----- nvinfo : EIATTR_PARAM_CBANK
	.align		4
        /*0070*/ 	.byte	0x04, 0x0a
        /*0072*/ 	.short	(.L_30 - .L_29)
	.align		4
.L_29:
        /*0074*/ 	.word	index@(.nv.constant0._Z17printMatrixKernelPfii)
        /*0078*/ 	.short	0x0380
        /*007a*/ 	.short	0x0010


	//----- nvinfo : EIATTR_SW_WAR
	.align		4
.L_30:
        /*007c*/ 	.byte	0x04, 0x36
        /*007e*/ 	.short	(.L_32 - .L_31)
.L_31:
        /*0080*/ 	.word	0x00000008
.L_32:


//--------------------- .nv.info._Z15multiply_kernelPfS_S_iii --------------------------
	.section	.nv.info._Z15multiply_kernelPfS_S_iii,"",@"SHT_CUDA_INFO"
	.sectionflags	@""
	.align	4


	//----- nvinfo : EIATTR_CUDA_API_VERSION
	.align		4
        /*0000*/ 	.byte	0x04, 0x37
        /*0002*/ 	.short	(.L_34 - .L_33)
.L_33:
        /*0004*/ 	.word	0x00000082


	//----- nvinfo : EIATTR_KPARAM_INFO
	.align		4
.L_34:
        /*0008*/ 	.byte	0x04, 0x17
        /*000a*/ 	.short	(.L_36 - .L_35)
.L_35:
        /*000c*/ 	.word	0x00000000
        /*0010*/ 	.short	0x0005
        /*0012*/ 	.short	0x0020
        /*0014*/ 	.byte	0x00, 0xf0, 0x11, 0x00


	//----- nvinfo : EIATTR_KPARAM_INFO
	.align		4
.L_36:
        /*0018*/ 	.byte	0x04, 0x17
        /*001a*/ 	.short	(.L_38 - .L_37)
.L_37:
        /*001c*/ 	.word	0x00000000
        /*0020*/ 	.short	0x0004
        /*0022*/ 	.short	0x001c
        /*0024*/ 	.byte	0x00, 0xf0, 0x11, 0x00


	//----- nvinfo : EIATTR_KPARAM_INFO
	.align		4
.L_38:
        /*0028*/ 	.byte	0x04, 0x17
        /*002a*/ 	.short	(.L_40 - .L_39)
.L_39:
        /*002c*/ 	.word	0x00000000
        /*0030*/ 	.short	0x0003
        /*0032*/ 	.short	0x0018
        /*0034*/ 	.byte	0x00, 0xf0, 0x11, 0x00


	//----- nvinfo : EIATTR_KPARAM_INFO
	.align		4
.L_40:
        /*0038*/ 	.byte	0x04, 0x17
        /*003a*/ 	.short	(.L_42 - .L_41)
.L_41:
        /*003c*/ 	.word	0x00000000
        /*0040*/ 	.short	0x0002
        /*0042*/ 	.short	0x0010
        /*0044*/ 	.byte	0x00, 0xf5, 0x21, 0x00


	//----- nvinfo : EIATTR_KPARAM_INFO
	.align		4
.L_42:
        /*0048*/ 	.byte	0x04, 0x17
        /*004a*/ 	.short	(.L_44 - .L_43)
.L_43:
        /*004c*/ 	.word	0x00000000
        /*0050*/ 	.short	0x0001
        /*0052*/ 	.short	0x0008
        /*0054*/ 	.byte	0x00, 0xf5, 0x21, 0x00


	//----- nvinfo : EIATTR_KPARAM_INFO
	.align		4
.L_44:
        /*0058*/ 	.byte	0x04, 0x17
        /*005a*/ 	.short	(.L_46 - .L_45)
.L_45:
        /*005c*/ 	.word	0x00000000
        /*0060*/ 	.short	0x0000
        /*0062*/ 	.short	0x0000
        /*0064*/ 	.byte	0x00, 0xf5, 0x21, 0x00


	//----- nvinfo : EIATTR_SPARSE_MMA_MASK
	.align		4
.L_46:
        /*0068*/ 	.byte	0x03, 0x50
        /*006a*/ 	.short	0x0000


	//----- nvinfo : EIATTR_MAXREG_COUNT
	.align		4
        /*006c*/ 	.byte	0x03, 0x1b
        /*006e*/ 	.short	0x00ff


	//----- nvinfo : EIATTR_MERCURY_ISA_VERSION
	.align		4
        /*0070*/ 	.byte	0x03, 0x5f
        /*0072*/ 	.short	0x0101


	//----- nvinfo : EIATTR_VRC_CTA_INIT_COUNT
	.align		4
        /*0074*/ 	.byte	0x02, 0x4a
	.zero		1
	.zero		1


	//----- nvinfo : EIATTR_EXIT_INSTR_OFFSETS
	.align		4
        /*0078*/ 	.byte	0x04, 0x1c
        /*007a*/ 	.short	(.L_48 - .L_47)


	//   ....[0]....
.L_47:
        /*007c*/ 	.word	0x00000070


	//   ....[1]....
        /*0080*/ 	.word	0x00000250


	//   ....[2]....
        /*0084*/ 	.word	0x00000d50


	//----- nvinfo : EIATTR_CRS_STACK_SIZE
	.align		4
.L_48:
        /*0088*/ 	.byte	0x04, 0x1e
        /*008a*/ 	.short	(.L_50 - .L_49)
.L_49:
        /*008c*/ 	.word	0x00000000


	//----- nvinfo : EIATTR_CBANK_PARAM_SIZE
	.align		4
.L_50:
        /*0090*/ 	.byte	0x03, 0x19
        /*0092*/ 	.short	0x0024


	//----- nvinfo : EIATTR_PARAM_CBANK
	.align		4
        /*0094*/ 	.byte	0x04, 0x0a
        /*0096*/ 	.short	(.L_52 - .L_51)
	.align		4
.L_51:
        /*0098*/ 	.word	index@(.nv.constant0._Z15multiply_kernelPfS_S_iii)
        /*009c*/ 	.short	0x0380
        /*009e*/ 	.short	0x0024


	//----- nvinfo : EIATTR_SW_WAR
	.align		4
.L_52:
        /*00a0*/ 	.byte	0x04, 0x36
        /*00a2*/ 	.short	(.L_54 - .L_53)
.L_53:
        /*00a4*/ 	.word	0x00000008
.L_54:


//--------------------- .nv.callgraph             --------------------------
	.section	.nv.callgraph,"",@"SHT_CUDA_CALLGRAPH"
	.align	4
	.sectionentsize	8
	.align		4
        /*0000*/ 	.word	0x00000000
	.align		4
        /*0004*/ 	.word	0xffffffff
	.align		4
        /*0008*/ 	.word	index@(_Z17printMatrixKernelPfii)
	.align		4
        /*000c*/ 	.word	index@(vprintf)
	.align		4
        /*0010*/ 	.word	0x00000000
	.align		4
        /*0014*/ 	.word	0xfffffffe
	.align		4
        /*0018*/ 	.word	0x00000000
	.align		4
        /*001c*/ 	.word	0xfffffffd
	.align		4
        /*0020*/ 	.word	0x00000000
	.align		4
        /*0024*/ 	.word	0xfffffffc


//--------------------- .nv.constant4             --------------------------
	.section	.nv.constant4,"a",@progbits
	.align	8
	.align		8
.nv.constant4:
        /*0000*/ 	.dword	vprintf
	.align		8
        /*0008*/ 	.dword	$str


//--------------------- .text._Z17printMatrixKernelPfii --------------------------
	.section	.text._Z17printMatrixKernelPfii,"ax",@progbits
	.align	128
        .global         _Z17printMatrixKernelPfii
        .type           _Z17printMatrixKernelPfii,@function
        .size           _Z17printMatrixKernelPfii,(.L_x_17 - _Z17printMatrixKernelPfii)
        .other          _Z17printMatrixKernelPfii,@"STO_CUDA_ENTRY STV_DEFAULT"
_Z17printMatrixKernelPfii:
.text._Z17printMatrixKernelPfii:
[----:B------:R-:W0:Y:S01]  /*0000*/  LDC R1, c[0x0][0x37c] ;  /* 0x0000df00ff017b82 */ /* 0x000e220000000800 */
[----:B------:R-:W1:Y:S01]  /*0010*/  S2R R2, SR_TID.Y ;  /* 0x0000000000027919 */ /* 0x000e620000002200 */
[----:B------:R-:W2:Y:S06]  /*0020*/  LDCU UR5, c[0x0][0x2fc] ;  /* 0x00005f80ff0577ac */ /* 0x000eac0008000800 */
[----:B------:R-:W3:Y:S01]  /*0030*/  LDC R0, c[0x0][0x360] ;  /* 0x0000d800ff007b82 */ /* 0x000ee20000000800 */
[----:B0-----:R-:W-:Y:S01]  /*0040*/  VIADD R1, R1, 0xfffffff0 ;  /* 0xfffffff001017836 */ /* 0x001fe20000000000 */
[----:B------:R-:W3:Y:S01]  /*0050*/  S2R R3, SR_TID.X ;  /* 0x0000000000037919 */ /* 0x000ee20000002100 */
[----:B------:R-:W0:Y:S01]  /*0060*/  LDCU.64 UR8, c[0x0][0x388] ;  /* 0x00007100ff0877ac */ /* 0x000e220008000a00 */
[----:B------:R-:W4:Y:S04]  /*0070*/  LDCU UR4, c[0x0][0x2f8] ;  /* 0x00005f00ff0477ac */ /* 0x000f280008000800 */
[----:B------:R-:W1:Y:S08]  /*0080*/  S2UR UR7, SR_CTAID.Y ;  /* 0x00000000000779c3 */ /* 0x000e700000002600 */
[----:B------:R-:W1:Y:S08]  /*0090*/  LDC R5, c[0x0][0x364] ;  /* 0x0000d900ff057b82 */ /* 0x000e700000000800 */
[----:B------:R-:W3:Y:S01]  /*00a0*/  S2UR UR6, SR_CTAID.X ;  /* 0x00000000000679c3 */ /* 0x000ee20000002500 */
[----:B----4-:R-:W-:-:S05]  /*00b0*/  IADD3 R6, P1, PT, R1, UR4, RZ ;  /* 0x0000000401067c10 */ /* 0x010fca000ff3e0ff */
[----:B--2---:R-:W-:Y:S02]  /*00c0*/  IMAD.X R7, RZ, RZ, UR5, P1 ;  /* 0x00000005ff077e24 */ /* 0x004fe400088e06ff */
[----:B-1----:R-:W-:-:S05]  /*00d0*/  IMAD R2, R5, UR7, R2 ;  /* 0x0000000705027c24 */ /* 0x002fca000f8e0202 */
[----:B0-----:R-:W-:Y:S01]  /*00e0*/  ISETP.GE.AND P0, PT, R2, UR9, PT ;  /* 0x0000000902007c0c */ /* 0x001fe2000bf06270 */
[----:B---3--:R-:W-:-:S05]  /*00f0*/  IMAD R3, R0, UR6, R3 ;  /* 0x0000000600037c24 */ /* 0x008fca000f8e0203 */
[----:B------:R-:W-:-:S13]  /*0100*/  ISETP.GE.OR P0, PT, R3, UR8, P0 ;  /* 0x0000000803007c0c */ /* 0x000fda0008706670 */
[----:B------:R-:W-:Y:S05]  /*0110*/  @P0 EXIT ;  /* 0x000000000000094d */ /* 0x000fea0003800000 */
[----:B------:R-:W0:Y:S01]  /*0120*/  LDC.64 R8, c[0x0][0x380] ;  /* 0x0000e000ff087b82 */ /* 0x000e220000000a00 */
[----:B------:R-:W1:Y:S01]  /*0130*/  LDCU.64 UR4, c[0x0][0x358] ;  /* 0x00006b00ff0477ac */ /* 0x000e620008000a00 */
[----:B------:R-:W-:-:S04]  /*0140*/  IMAD R5, R2, UR8, R3 ;  /* 0x0000000802057c24 */ /* 0x000fc8000f8e0203 */
[----:B0-----:R-:W-:-:S06]  /*0150*/  IMAD.WIDE R8, R5, 0x4, R8 ;  /* 0x0000000405087825 */ /* 0x001fcc00078e0208 */
[----:B-1----:R-:W2:Y:S01]  /*0160*/  LDG.E R8, desc[UR4][R8.64] ;  /* 0x0000000408087981 */ /* 0x002ea2000c1e1900 */
[----:B------:R-:W-:Y:S01]  /*0170*/  MOV R0, 0x0 ;  /* 0x0000000000007802 */ /* 0x000fe20000000f00 */
[----:B------:R-:W0:Y:S02]  /*0180*/  LDCU.64 UR4, c[0x4][0x8] ;  /* 0x01000100ff0477ac */ /* 0x000e240008000a00 */
[----:B------:R1:W-:Y:S01]  /*0190*/  STL.64 [R1], R2 ;  /* 0x0000000201007387 */ /* 0x0003e20000100a00 */
[----:B------:R1:W3:Y:S01]  /*01a0*/  LDC.64 R12, c[0x4][R0] ;  /* 0x01000000000c7b82 */ /* 0x0002e20000000a00 */
[----:B0-----:R-:W-:Y:S02]  /*01b0*/  MOV R4, UR4 ;  /* 0x0000000400047c02 */ /* 0x001fe40008000f00 */
[----:B------:R-:W-:Y:S01]  /*01c0*/  MOV R5, UR5 ;  /* 0x0000000500057c02 */ /* 0x000fe20008000f00 */
[----:B--2---:R-:W0:Y:S02]  /*01d0*/  F2F.F64.F32 R10, R8 ;  /* 0x00000008000a7310 */ /* 0x004e240000201800 */
[----:B0--3--:R1:W-:Y:S04]  /*01e0*/  STL.64 [R1+0x8], R10 ;  /* 0x0000080a01007387 */ /* 0x0093e80000100a00 */
[----:B------:R-:W-:-:S07]  /*01f0*/  LEPC R20, `(.L_x_0) ;  /* 0x000000001014794e */ /* 0x000fce0000000000 */
[----:B-1----:R-:W-:Y:S05]  /*0200*/  CALL.ABS.NOINC R12 ;  /* 0x000000000c007343 */ /* 0x002fea0003c00000 */
.L_x_0:
[----:B------:R-:W-:Y:S05]  /*0210*/  EXIT ;  /* 0x000000000000794d */ /* 0x000fea0003800000 */
.L_x_1:
[----:B------:R-:W-:-:S00]  /*0220*/  BRA `(.L_x_1) ;  /* 0xfffffffc00fc7947 */ /* 0x000fc0000383ffff */
[----:B------:R-:W-:-:S00]  /*0230*/  NOP ;  /* 0x0000000000007918 */ /* 0x000fc00000000000 */
        /* <DEDUP_REMOVED lines=12> */
.L_x_17:


//--------------------- .text._Z15multiply_kernelPfS_S_iii --------------------------
	.section	.text._Z15multiply_kernelPfS_S_iii,"ax",@progbits
	.align	128
        .global         _Z15multiply_kernelPfS_S_iii
        .type           _Z15multiply_kernelPfS_S_iii,@function
        .size           _Z15multiply_kernelPfS_S_iii,(.L_x_18 - _Z15multiply_kernelPfS_S_iii)
        .other          _Z15multiply_kernelPfS_S_iii,@"STO_CUDA_ENTRY STV_DEFAULT"
_Z15multiply_kernelPfS_S_iii:
.text._Z15multiply_kernelPfS_S_iii:
[----:B------:R-:W-:Y:S01]  /*0000*/  LDC R1, c[0x0][0x37c] ;  /* 0x0000df00ff017b82 */ /* 0x000fe20000000800 */
[----:B------:R-:W0:Y:S07]  /*0010*/  S2R R0, SR_TID.Y ;  /* 0x0000000000007919 */ /* 0x000e2e0000002200 */
[----:B------:R-:W0:Y:S01]  /*0020*/  S2UR UR4, SR_CTAID.Y ;  /* 0x00000000000479c3 */ /* 0x000e220000002600 */
[----:B------:R-:W1:Y:S07]  /*0030*/  LDCU UR5, c[0x0][0x398] ;  /* 0x00007300ff0577ac */ /* 0x000e6e0008000800 */
[----:B------:R-:W0:Y:S02]  /*0040*/  LDC R9, c[0x0][0x364] ;  /* 0x0000d900ff097b82 */ /* 0x000e240000000800 */
[----:B0-----:R-:W-:-:S05]  /*0050*/  IMAD R0, R9, UR4, R0 ;  /* 0x0000000409007c24 */ /* 0x001fca000f8e0200 */
[----:B-1----:R-:W-:-:S13]  /*0060*/  ISETP.GE.AND P0, PT, R0, UR5, PT ;  /* 0x0000000500007c0c */ /* 0x002fda000bf06270 */
[----:B------:R-:W-:Y:S05]  /*0070*/  @P0 EXIT ;  /* 0x000000000000094d */ /* 0x000fea0003800000 */
[----:B------:R-:W0:Y:S01]  /*0080*/  LDC R8, c[0x0][0x3a0] ;  /* 0x0000e800ff087b82 */ /* 0x000e220000000800 */
[----:B------:R-:W1:Y:S01]  /*0090*/  S2R R6, SR_TID.X ;  /* 0x0000000000067919 */ /* 0x000e620000002100 */
[----:B------:R-:W2:Y:S06]  /*00a0*/  LDCU.64 UR8, c[0x0][0x358] ;  /* 0x00006b00ff0877ac */ /* 0x000eac0008000a00 */
[----:B------:R-:W1:Y:S08]  /*00b0*/  S2UR UR4, SR_CTAID.X ;  /* 0x00000000000479c3 */ /* 0x000e700000002500 */
[----:B------:R-:W1:Y:S01]  /*00c0*/  LDC R7, c[0x0][0x360] ;  /* 0x0000d800ff077b82 */ /* 0x000e620000000800 */
[----:B------:R-:W3:Y:S01]  /*00d0*/  LDCU UR5, c[0x0][0x370] ;  /* 0x00006e00ff0577ac */ /* 0x000ee20008000800 */
[----:B------:R-:W4:Y:S01]  /*00e0*/  LDCU UR6, c[0x0][0x374] ;  /* 0x00006e80ff0677ac */ /* 0x000f220008000800 */
[----:B0-----:R-:W-:Y:S01]  /*00f0*/  ISETP.GT.AND P0, PT, R8, RZ, PT ;  /* 0x000000ff0800720c */ /* 0x001fe20003f04270 */
[----:B----4-:R-:W-:-:S02]  /*0100*/  IMAD R9, R9, UR6, RZ ;  /* 0x0000000609097c24 */ /* 0x010fc4000f8e02ff */
[C---:B-1----:R-:W-:Y:S02]  /*0110*/  IMAD R6, R7.reuse, UR4, R6 ;  /* 0x0000000407067c24 */ /* 0x042fe4000f8e0206 */
[----:B---3--:R-:W-:-:S08]  /*0120*/  IMAD R7, R7, UR5, RZ ;  /* 0x0000000507077c24 */ /* 0x008fd0000f8e02ff */
[----:B--2---:R-:W-:Y:S05]  /*0130*/  @P0 BRA `(.L_x_2) ;  /* 0x0000000000480947 */ /* 0x004fea0003800000 */
.L_x_6:
[----:B------:R-:W0:Y:S01]  /*0140*/  LDC R11, c[0x0][0x39c] ;  /* 0x0000e700ff0b7b82 */ /* 0x000e220000000800 */
[----:B------:R-:W-:Y:S01]  /*0150*/  BSSY.RECONVERGENT B0, `(.L_x_3) ;  /* 0x000000b000007945 */ /* 0x000fe20003800200 */
[----:B0-----:R-:W-:-:S13]  /*0160*/  ISETP.GE.AND P0, PT, R6, R11, PT ;  /* 0x0000000b0600720c */ /* 0x001fda0003f06270 */
[----:B-1----:R-:W-:Y:S05]  /*0170*/  @P0 BRA `(.L_x_4) ;  /* 0x0000000000200947 */ /* 0x002fea0003800000 */
[----:B------:R-:W0:Y:S01]  /*0180*/  LDC.64 R4, c[0x0][0x390] ;  /* 0x0000e400ff047b82 */ /* 0x000e220000000a00 */
[----:B------:R-:W-:-:S07]  /*0190*/  MOV R8, R6 ;  /* 0x0000000600087202 */ /* 0x000fce0000000f00 */
.L_x_5:
[----:B-1----:R-:W-:Y:S01]  /*01a0*/  IMAD R3, R0, R11, R8 ;  /* 0x0000000b00037224 */ /* 0x002fe200078e0208 */
[----:B------:R-:W-:-:S03]  /*01b0*/  IADD3 R8, PT, PT, R7, R8, RZ ;  /* 0x0000000807087210 */ /* 0x000fc60007ffe0ff */
[----:B0-----:R-:W-:Y:S01]  /*01c0*/  IMAD.WIDE R2, R3, 0x4, R4 ;  /* 0x0000000403027825 */ /* 0x001fe200078e0204 */
[----:B------:R-:W-:-:S04]  /*01d0*/  ISETP.GE.AND P0, PT, R8, R11, PT ;  /* 0x0000000b0800720c */ /* 0x000fc80003f06270 */
[----:B------:R1:W-:Y:S09]  /*01e0*/  STG.E desc[UR8][R2.64], RZ ;  /* 0x000000ff02007986 */ /* 0x0003f2000c101908 */
[----:B------:R-:W-:Y:S05]  /*01f0*/  @!P0 BRA `(.L_x_5) ;  /* 0xfffffffc00e88947 */ /* 0x000fea000383ffff */
.L_x_4:
[----:B------:R-:W-:Y:S05]  /*0200*/  BSYNC.RECONVERGENT B0 ;  /* 0x0000000000007941 */ /* 0x000fea0003800200 */
.L_x_3:
[----:B------:R-:W0:Y:S01]  /*0210*/  LDCU UR4, c[0x0][0x398] ;  /* 0x00007300ff0477ac */ /* 0x000e220008000800 */
[----:B------:R-:W-:-:S04]  /*0220*/  IADD3 R0, PT, PT, R9, R0, RZ ;  /* 0x0000000009007210 */ /* 0x000fc80007ffe0ff */
[----:B0-----:R-:W-:-:S13]  /*0230*/  ISETP.GE.AND P0, PT, R0, UR4, PT ;  /* 0x0000000400007c0c */ /* 0x001fda000bf06270 */
[----:B------:R-:W-:Y:S05]  /*0240*/  @!P0 BRA `(.L_x_6) ;  /* 0xfffffffc00bc8947 */ /* 0x000fea000383ffff */
[----:B------:R-:W-:Y:S05]  /*0250*/  EXIT ;  /* 0x000000000000794d */ /* 0x000fea0003800000 */
.L_x_2:
[----:B------:R-:W0:Y:S01]  /*0260*/  LDCU.64 UR4, c[0x0][0x380] ;  /* 0x00007000ff0477ac */ /* 0x000e220008000a00 */
[C---:B------:R-:W-:Y:S02]  /*0270*/  LOP3.LUT R19, R8.reuse, 0xf, RZ, 0xc0, !PT ;  /* 0x0000000f08137812 */ /* 0x040fe400078ec0ff */
[C---:B------:R-:W-:Y:S02]  /*0280*/  LOP3.LUT R20, R8.reuse, 0x7, RZ, 0xc0, !PT ;  /* 0x0000000708147812 */ /* 0x040fe400078ec0ff */
[----:B------:R-:W-:Y:S01]  /*0290*/  LOP3.LUT R8, R8, 0x3, RZ, 0xc0, !PT ;  /* 0x0000000308087812 */ /* 0x000fe200078ec0ff */
[----:B0-----:R-:W-:-:S04]  /*02a0*/  UIADD3 UR4, UP0, UPT, UR4, 0x20, URZ ;  /* 0x0000002004047890 */ /* 0x001fc8000ff1e0ff */
[----:B------:R-:W-:-:S12]  /*02b0*/  UIADD3.X UR5, UPT, UPT, URZ, UR5, URZ, UP0, !UPT ;  /* 0x00000005ff057290 */ /* 0x000fd800087fe4ff */
.L_x_15:
[----:B0-----:R-:W0:Y:S01]  /*02c0*/  LDCU UR6, c[0x0][0x39c] ;  /* 0x00007380ff0677ac */ /* 0x001e220008000800 */
[----:B------:R-:W-:Y:S01]  /*02d0*/  BSSY.RECONVERGENT B0, `(.L_x_7) ;  /* 0x00000a3000007945 */ /* 0x000fe20003800200 */
[----:B0-----:R-:W-:-:S13]  /*02e0*/  ISETP.GE.AND P0, PT, R6, UR6, PT ;  /* 0x0000000606007c0c */ /* 0x001fda000bf06270 */
[----:B------:R-:W-:Y:S05]  /*02f0*/  @P0 BRA `(.L_x_8) ;  /* 0x0000000800800947 */ /* 0x000fea0003800000 */
[----:B------:R-:W0:Y:S01]  /*0300*/  LDCU UR6, c[0x0][0x3a0] ;  /* 0x00007400ff0677ac */ /* 0x000e220008000800 */
[----:B------:R-:W-:Y:S01]  /*0310*/  MOV R10, R6 ;  /* 0x00000006000a7202 */ /* 0x000fe20000000f00 */
[----:B0-----:R-:W-:-:S07]  /*0320*/  IMAD R11, R0, UR6, RZ ;  /* 0x00000006000b7c24 */ /* 0x001fce000f8e02ff */
.L_x_14:
[----:B0-----:R-:W0:Y:S01]  /*0330*/  LDC R3, c[0x0][0x3a0] ;  /* 0x0000e800ff037b82 */ /* 0x001e220000000800 */
[----:B------:R-:W-:Y:S01]  /*0340*/  HFMA2 R13, -RZ, RZ, 0, 0 ;  /* 0x00000000ff0d7431 */ /* 0x000fe200000001ff */
[----:B------:R-:W-:Y:S02]  /*0350*/  MOV R14, RZ ;  /* 0x000000ff000e7202 */ /* 0x000fe40000000f00 */
[----:B0-----:R-:W-:Y:S01]  /*0360*/  ISETP.GE.U32.AND P0, PT, R3, 0x10, PT ;  /* 0x000000100300780c */ /* 0x001fe20003f06070 */
[----:B------:R-:W-:-:S12]  /*0370*/  IMAD R12, R10, R3, RZ ;  /* 0x000000030a0c7224 */ /* 0x000fd800078e02ff */
[----:B------:R-:W-:Y:S05]  /*0380*/  @!P0 BRA `(.L_x_9) ;  /* 0x0000000000fc8947 */ /* 0x000fea0003800000 */
[----:B------:R-:W-:Y:S02]  /*0390*/  LOP3.LUT R14, R3, 0x7ffffff0, RZ, 0xc0, !PT ;  /* 0x7ffffff0030e7812 */ /* 0x000fe400078ec0ff */
[----:B------:R-:W-:Y:S02]  /*03a0*/  MOV R13, RZ ;  /* 0x000000ff000d7202 */ /* 0x000fe40000000f00 */
[----:B------:R-:W-:Y:S02]  /*03b0*/  MOV R17, R12 ;  /* 0x0000000c00117202 */ /* 0x000fe40000000f00 */
[----:B------:R-:W-:Y:S02]  /*03c0*/  MOV R15, R11 ;  /* 0x0000000b000f7202 */ /* 0x000fe40000000f00 */
[----:B------:R-:W-:-:S07]  /*03d0*/  IADD3 R16, PT, PT, -R14, RZ, RZ ;  /* 0x000000ff0e107210 */ /* 0x000fce0007ffe1ff */
.L_x_10:
[----:B------:R-:W0:Y:S01]  /*03e0*/  LDC.64 R4, c[0x0][0x388] ;  /* 0x0000e200ff047b82 */ /* 0x000e220000000a00 */
[----:B------:R-:W-:Y:S02]  /*03f0*/  MOV R2, UR4 ;  /* 0x0000000400027c02 */ /* 0x000fe40008000f00 */
[----:B------:R-:W-:-:S03]  /*0400*/  MOV R3, UR5 ;  /* 0x0000000500037c02 */ /* 0x000fc60008000f00 */
[----:B------:R-:W-:-:S05]  /*0410*/  IMAD.WIDE R2, R15, 0x4, R2 ;  /* 0x000000040f027825 */ /* 0x000fca00078e0202 */
[----:B------:R-:W2:Y:S04]  /*0420*/  LDG.E R22, desc[UR8][R2.64+-0x20] ;  /* 0xffffe00802167981 */ /* 0x000ea8000c1e1900 */
[----:B------:R-:W3:Y:S04]  /*0430*/  LDG.E R24, desc[UR8][R2.64+-0x1c] ;  /* 0xffffe40802187981 */ /* 0x000ee8000c1e1900 */
[----:B------:R-:W4:Y:S01]  /*0440*/  LDG.E R21, desc[UR8][R2.64+-0x18] ;  /* 0xffffe80802157981 */ /* 0x000f22000c1e1900 */
[----:B0-----:R-:W-:-:S05]  /*0450*/  IMAD.WIDE R4, R17, 0x4, R4 ;  /* 0x0000000411047825 */ /* 0x001fca00078e0204 */
[----:B------:R-:W2:Y:S04]  /*0460*/  LDG.E R23, desc[UR8][R4.64] ;  /* 0x0000000804177981 */ /* 0x000ea8000c1e1900 */
[----:B------:R-:W3:Y:S04]  /*0470*/  LDG.E R25, desc[UR8][R4.64+0x4] ;  /* 0x0000040804197981 */ /* 0x000ee8000c1e1900 */
[----:B------:R-:W4:Y:S04]  /*0480*/  LDG.E R18, desc[UR8][R4.64+0x8] ;  /* 0x0000080804127981 */ /* 0x000f28000c1e1900 */
[----:B------:R-:W5:Y:S04]  /*0490*/  LDG.E R28, desc[UR8][R4.64+0x38] ;  /* 0x00003808041c7981 */ /* 0x000f68000c1e1900 */
[----:B------:R-:W5:Y:S01]  /*04a0*/  LDG.E R29, desc[UR8][R4.64+0x3c] ;  /* 0x00003c08041d7981 */ /* 0x000f62000c1e1900 */
[----:B--2---:R-:W-:-:S03]  /*04b0*/  FFMA R23, R22, R23, R13 ;  /* 0x0000001716177223 */ /* 0x004fc6000000000d */
[----:B------:R-:W2:Y:S04]  /*04c0*/  LDG.E R13, desc[UR8][R4.64+0xc] ;  /* 0x00000c08040d7981 */ /* 0x000ea8000c1e1900 */
[----:B------:R-:W2:Y:S01]  /*04d0*/  LDG.E R22, desc[UR8][R2.64+-0x14] ;  /* 0xffffec0802167981 */ /* 0x000ea2000c1e1900 */
[----:B---3--:R-:W-:-:S03]  /*04e0*/  FFMA R26, R24, R25, R23 ;  /* 0x00000019181a7223 */ /* 0x008fc60000000017 */
[----:B------:R-:W3:Y:S04]  /*04f0*/  LDG.E R24, desc[UR8][R4.64+0x10] ;  /* 0x0000100804187981 */ /* 0x000ee8000c1e1900 */
[----:B------:R-:W3:Y:S01]  /*0500*/  LDG.E R23, desc[UR8][R2.64+-0x10] ;  /* 0xfffff00802177981 */ /* 0x000ee2000c1e1900 */
[----:B----4-:R-:W-:-:S03]  /*0510*/  FFMA R25, R21, R18, R26 ;  /* 0x0000001215197223 */ /* 0x010fc6000000001a */
[----:B------:R-:W4:Y:S04]  /*0520*/  LDG.E R18, desc[UR8][R4.64+0x14] ;  /* 0x0000140804127981 */ /* 0x000f28000c1e1900 */
[----:B------:R-:W4:Y:S01]  /*0530*/  LDG.E R21, desc[UR8][R2.64+-0xc] ;  /* 0xfffff40802157981 */ /* 0x000f22000c1e1900 */
        /* <DEDUP_REMOVED lines=8> */
[----:B------:R-:W4:Y:S04]  /*05c0*/  LDG.E R18, desc[UR8][R2.64] ;  /* 0x0000000802127981 */ /* 0x000f28000c1e1900 */
[----:B------:R-:W5:Y:S01]  /*05d0*/  LDG.E R25, desc[UR8][R2.64+0x4] ;  /* 0x0000040802197981 */ /* 0x000f62000c1e1900 */
[----:B--2---:R-:W-:-:S03]  /*05e0*/  FFMA R13, R13, R22, R26 ;  /* 0x000000160d0d7223 */ /* 0x004fc6000000001a */
[----:B------:R-:W5:Y:S01]  /*05f0*/  LDG.E R22, desc[UR8][R4.64+0x24] ;  /* 0x0000240804167981 */ /* 0x000f62000c1e1900 */
[----:B---3--:R-:W-:-:S03]  /*0600*/  FFMA R13, R24, R23, R13 ;  /* 0x00000017180d7223 */ /* 0x008fc6000000000d */
[----:B------:R-:W2:Y:S04]  /*0610*/  LDG.E R24, desc[UR8][R4.64+0x28] ;  /* 0x0000280804187981 */ /* 0x000ea8000c1e1900 */
[----:B------:R-:W2:Y:S01]  /*0620*/  LDG.E R23, desc[UR8][R2.64+0x8] ;  /* 0x0000080802177981 */ /* 0x000ea2000c1e1900 */
[----:B----4-:R-:W-:-:S03]  /*0630*/  FFMA R26, R18, R21, R13 ;  /* 0x00000015121a7223 */ /* 0x010fc6000000000d */
[----:B------:R-:W3:Y:S04]  /*0640*/  LDG.E R18, desc[UR8][R4.64+0x2c] ;  /* 0x00002c0804127981 */ /* 0x000ee8000c1e1900 */
[----:B------:R-:W3:Y:S04]  /*0650*/  LDG.E R13, desc[UR8][R2.64+0xc] ;  /* 0x00000c08020d7981 */ /* 0x000ee8000c1e1900 */
[----:B------:R-:W4:Y:S01]  /*0660*/  LDG.E R21, desc[UR8][R4.64+0x30] ;  /* 0x0000300804157981 */ /* 0x000f22000c1e1900 */
[----:B-----5:R-:W-:-:S03]  /*0670*/  FFMA R26, R25, R22, R26 ;  /* 0x00000016191a7223 */ /* 0x020fc6000000001a */
[----:B------:R-:W4:Y:S04]  /*0680*/  LDG.E R22, desc[UR8][R2.64+0x10] ;  /* 0x0000100802167981 */ /* 0x000f28000c1e1900 */
[----:B------:R-:W5:Y:S01]  /*0690*/  LDG.E R25, desc[UR8][R4.64+0x34] ;  /* 0x0000340804197981 */ /* 0x000f62000c1e1900 */
[----:B--2---:R-:W-:-:S03]  /*06a0*/  FFMA R27, R23, R24, R26 ;  /* 0x00000018171b7223 */ /* 0x004fc6000000001a */
[----:B------:R-:W5:Y:S04]  /*06b0*/  LDG.E R24, desc[UR8][R2.64+0x14] ;  /* 0x0000140802187981 */ /* 0x000f68000c1e1900 */
[----:B------:R-:W2:Y:S04]  /*06c0*/  LDG.E R23, desc[UR8][R2.64+0x18] ;  /* 0x0000180802177981 */ /* 0x000ea8000c1e1900 */
[----:B------:R-:W2:Y:S01]  /*06d0*/  LDG.E R26, desc[UR8][R2.64+0x1c] ;  /* 0x00001c08021a7981 */ /* 0x000ea2000c1e1900 */
[----:B------:R-:W-:Y:S01]  /*06e0*/  IADD3 R16, PT, PT, R16, 0x10, RZ ;  /* 0x0000001010107810 */ /* 0x000fe20007ffe0ff */
[----:B---3--:R-:W-:-:S03]  /*06f0*/  FFMA R13, R13, R18, R27 ;  /* 0x000000120d0d7223 */ /* 0x008fc6000000001b */
[----:B------:R-:W-:Y:S02]  /*0700*/  ISETP.NE.AND P0, PT, R16, RZ, PT ;  /* 0x000000ff1000720c */ /* 0x000fe40003f05270 */
[----:B------:R-:W-:Y:S02]  /*0710*/  IADD3 R17, PT, PT, R17, 0x10, RZ ;  /* 0x0000001011117810 */ /* 0x000fe40007ffe0ff */
[----:B------:R-:W-:Y:S01]  /*0720*/  IADD3 R15, PT, PT, R15, 0x10, RZ ;  /* 0x000000100f0f7810 */ /* 0x000fe20007ffe0ff */
[----:B----4-:R-:W-:-:S04]  /*0730*/  FFMA R13, R22, R21, R13 ;  /* 0x00000015160d7223 */ /* 0x010fc8000000000d */
[----:B-----5:R-:W-:-:S04]  /*0740*/  FFMA R24, R24, R25, R13 ;  /* 0x0000001918187223 */ /* 0x020fc8000000000d */
[----:B--2---:R-:W-:-:S04]  /*0750*/  FFMA R23, R23, R28, R24 ;  /* 0x0000001c17177223 */ /* 0x004fc80000000018 */
[----:B------:R-:W-:Y:S01]  /*0760*/  FFMA R13, R26, R29, R23 ;  /* 0x0000001d1a0d7223 */ /* 0x000fe20000000017 */
[----:B------:R-:W-:Y:S06]  /*0770*/  @P0 BRA `(.L_x_10) ;  /* 0xfffffffc00180947 */ /* 0x000fec000383ffff */
.L_x_9:
[----:B------:R-:W-:-:S13]  /*0780*/  ISETP.NE.AND P0, PT, R19, RZ, PT ;  /* 0x000000ff1300720c */ /* 0x000fda0003f05270 */
[----:B------:R-:W-:Y:S05]  /*0790*/  @!P0 BRA `(.L_x_11) ;  /* 0x0000000400388947 */ /* 0x000fea0003800000 */
[----:B------:R-:W-:Y:S02]  /*07a0*/  IADD3 R2, PT, PT, R19, -0x1, RZ ;  /* 0xffffffff13027810 */ /* 0x000fe40007ffe0ff */
[----:B------:R-:W-:Y:S02]  /*07b0*/  ISETP.NE.AND P1, PT, R20, RZ, PT ;  /* 0x000000ff1400720c */ /* 0x000fe40003f25270 */
[----:B------:R-:W-:-:S13]  /*07c0*/  ISETP.GE.U32.AND P0, PT, R2, 0x7, PT ;  /* 0x000000070200780c */ /* 0x000fda0003f06070 */
[----:B------:R-:W-:Y:S05]  /*07d0*/  @!P0 BRA `(.L_x_12) ;  /* 0x00000000007c8947 */ /* 0x000fea0003800000 */
[----:B------:R-:W0:Y:S01]  /*07e0*/  LDC.64 R2, c[0x0][0x380] ;  /* 0x0000e000ff027b82 */ /* 0x000e220000000a00 */
[-C--:B------:R-:W-:Y:S02]  /*07f0*/  IADD3 R15, PT, PT, R11, R14.reuse, RZ ;  /* 0x0000000e0b0f7210 */ /* 0x080fe40007ffe0ff */
[----:B------:R-:W-:-:S05]  /*0800*/  IADD3 R17, PT, PT, R12, R14, RZ ;  /* 0x0000000e0c117210 */ /* 0x000fca0007ffe0ff */
[----:B------:R-:W1:Y:S01]  /*0810*/  LDC.64 R4, c[0x0][0x388] ;  /* 0x0000e200ff047b82 */ /* 0x000e620000000a00 */
[----:B0-----:R-:W-:-:S05]  /*0820*/  IMAD.WIDE R2, R15, 0x4, R2 ;  /* 0x000000040f027825 */ /* 0x001fca00078e0202 */
[----:B------:R-:W2:Y:S01]  /*0830*/  LDG.E R22, desc[UR8][R2.64] ;  /* 0x0000000802167981 */ /* 0x000ea2000c1e1900 */
[----:B-1----:R-:W-:-:S03]  /*0840*/  IMAD.WIDE R4, R17, 0x4, R4 ;  /* 0x0000000411047825 */ /* 0x002fc600078e0204 */
[----:B------:R-:W3:Y:S04]  /*0850*/  LDG.E R24, desc[UR8][R2.64+0x4] ;  /* 0x0000040802187981 */ /* 0x000ee8000c1e1900 */
[----:B------:R-:W2:Y:S04]  /*0860*/  LDG.E R21, desc[UR8][R4.64] ;  /* 0x0000000804157981 */ /* 0x000ea8000c1e1900 */
[----:B------:R-:W3:Y:S04]  /*0870*/  LDG.E R23, desc[UR8][R4.64+0x4] ;  /* 0x0000040804177981 */ /* 0x000ee8000c1e1900 */
[----:B------:R-:W4:Y:S04]  /*0880*/  LDG.E R18, desc[UR8][R2.64+0x8] ;  /* 0x0000080802127981 */ /* 0x000f28000c1e1900 */
[----:B------:R-:W4:Y:S04]  /*0890*/  LDG.E R15, desc[UR8][R4.64+0x8] ;  /* 0x00000808040f7981 */ /* 0x000f28000c1e1900 */
[----:B------:R-:W5:Y:S04]  /*08a0*/  LDG.E R16, desc[UR8][R2.64+0xc] ;  /* 0x00000c0802107981 */ /* 0x000f68000c1e1900 */
[----:B------:R-:W5:Y:S04]  /*08b0*/  LDG.E R17, desc[UR8][R4.64+0xc] ;  /* 0x00000c0804117981 */ /* 0x000f68000c1e1900 */
[----:B------:R-:W5:Y:S04]  /*08c0*/  LDG.E R26, desc[UR8][R4.64+0x18] ;  /* 0x00001808041a7981 */ /* 0x000f68000c1e1900 */
[----:B------:R-:W5:Y:S04]  /*08d0*/  LDG.E R25, desc[UR8][R2.64+0x1c] ;  /* 0x00001c0802197981 */ /* 0x000f68000c1e1900 */
[----:B------:R-:W5:Y:S01]  /*08e0*/  LDG.E R28, desc[UR8][R4.64+0x1c] ;  /* 0x00001c08041c7981 */ /* 0x000f62000c1e1900 */
[----:B--2---:R-:W-:-:S03]  /*08f0*/  FFMA R21, R22, R21, R13 ;  /* 0x0000001516157223 */ /* 0x004fc6000000000d */
[----:B------:R-:W2:Y:S04]  /*0900*/  LDG.E R13, desc[UR8][R2.64+0x10] ;  /* 0x00001008020d7981 */ /* 0x000ea8000c1e1900 */
[----:B------:R-:W2:Y:S01]  /*0910*/  LDG.E R22, desc[UR8][R4.64+0x10] ;  /* 0x0000100804167981 */ /* 0x000ea2000c1e1900 */
[----:B---3--:R-:W-:-:S03]  /*0920*/  FFMA R27, R24, R23, R21 ;  /* 0x00000017181b7223 */ /* 0x008fc60000000015 */
[----:B------:R-:W3:Y:S04]  /*0930*/  LDG.E R23, desc[UR8][R2.64+0x14] ;  /* 0x0000140802177981 */ /* 0x000ee8000c1e1900 */
[----:B------:R-:W3:Y:S04]  /*0940*/  LDG.E R24, desc[UR8][R4.64+0x14] ;  /* 0x0000140804187981 */ /* 0x000ee8000c1e1900 */
[----:B------:R-:W3:Y:S01]  /*0950*/  LDG.E R21, desc[UR8][R2.64+0x18] ;  /* 0x0000180802157981 */ /* 0x000ee2000c1e1900 */
[----:B----4-:R-:W-:-:S04]  /*0960*/  FFMA R15, R18, R15, R27 ;  /* 0x0000000f120f7223 */ /* 0x010fc8000000001b */
[----:B-----5:R-:W-:Y:S01]  /*0970*/  FFMA R16, R16, R17, R15 ;  /* 0x0000001110107223 */ /* 0x020fe2000000000f */
[----:B------:R-:W-:-:S03]  /*0980*/  IADD3 R14, PT, PT, R14, 0x8, RZ ;  /* 0x000000080e0e7810 */ /* 0x000fc60007ffe0ff */
[----:B--2---:R-:W-:-:S04]  /*0990*/  FFMA R16, R13, R22, R16 ;  /* 0x000000160d107223 */ /* 0x004fc80000000010 */
[----:B---3--:R-:W-:-:S04]  /*09a0*/  FFMA R16, R23, R24, R16 ;  /* 0x0000001817107223 */ /* 0x008fc80000000010 */
[----:B------:R-:W-:-:S04]  /*09b0*/  FFMA R16, R21, R26, R16 ;  /* 0x0000001a15107223 */ /* 0x000fc80000000010 */
[----:B------:R-:W-:-:S07]  /*09c0*/  FFMA R13, R25, R28, R16 ;  /* 0x0000001c190d7223 */ /* 0x000fce0000000010 */
.L_x_12:
        /* <DEDUP_REMOVED lines=18> */
[----:B------:R-:W5:Y:S01]  /*0af0*/  LDG.E R23, desc[UR8][R2.64+0xc] ;  /* 0x00000c0802177981 */ /* 0x000f62000c1e1900 */
[----:B------:R-:W-:Y:S01]  /*0b00*/  IADD3 R14, PT, PT, R14, 0x4, RZ ;  /* 0x000000040e0e7810 */ /* 0x000fe20007ffe0ff */
[----:B--2---:R-:W-:-:S04]  /*0b10*/  FFMA R15, R16, R15, R13 ;  /* 0x0000000f100f7223 */ /* 0x004fc8000000000d */
[----:B---3--:R-:W-:-:S04]  /*0b20*/  FFMA R15, R18, R17, R15 ;  /* 0x00000011120f7223 */ /* 0x008fc8000000000f */
[----:B----4-:R-:W-:-:S04]  /*0b30*/  FFMA R15, R22, R21, R15 ;  /* 0x00000015160f7223 */ /* 0x010fc8000000000f */
[----:B-----5:R-:W-:-:S07]  /*0b40*/  FFMA R13, R24, R23, R15 ;  /* 0x00000017180d7223 */ /* 0x020fce000000000f */
.L_x_13:
[----:B------:R-:W-:Y:S05]  /*0b50*/  @!P1 BRA `(.L_x_11) ;  /* 0x0000000000489947 */ /* 0x000fea0003800000 */
[----:B------:R-:W0:Y:S01]  /*0b60*/  LDC.64 R4, c[0x0][0x380] ;  /* 0x0000e000ff047b82 */ /* 0x000e220000000a00 */
[-C--:B------:R-:W-:Y:S02]  /*0b70*/  IADD3 R15, PT, PT, R11, R14.reuse, RZ ;  /* 0x0000000e0b0f7210 */ /* 0x080fe40007ffe0ff */
[----:B------:R-:W-:-:S05]  /*0b80*/  IADD3 R17, PT, PT, R12, R14, RZ ;  /* 0x0000000e0c117210 */ /* 0x000fca0007ffe0ff */
[----:B------:R-:W1:Y:S01]  /*0b90*/  LDC.64 R2, c[0x0][0x388] ;  /* 0x0000e200ff027b82 */ /* 0x000e620000000a00 */
[----:B0-----:R-:W-:-:S05]  /*0ba0*/  IMAD.WIDE R4, R15, 0x4, R4 ;  /* 0x000000040f047825 */ /* 0x001fca00078e0204 */
[----:B------:R-:W2:Y:S01]  /*0bb0*/  LDG.E R12, desc[UR8][R4.64] ;  /* 0x00000008040c7981 */ /* 0x000ea2000c1e1900 */
[----:B-1----:R-:W-:-:S05]  /*0bc0*/  IMAD.WIDE R2, R17, 0x4, R2 ;  /* 0x0000000411027825 */ /* 0x002fca00078e0202 */
[----:B------:R-:W2:Y:S01]  /*0bd0*/  LDG.E R14, desc[UR8][R2.64] ;  /* 0x00000008020e7981 */ /* 0x000ea2000c1e1900 */
[----:B------:R-:W-:Y:S01]  /*0be0*/  ISETP.NE.AND P0, PT, R8, 0x1, PT ;  /* 0x000000010800780c */ /* 0x000fe20003f05270 */
[----:B--2---:R-:W-:-:S12]  /*0bf0*/  FFMA R13, R12, R14, R13 ;  /* 0x0000000e0c0d7223 */ /* 0x004fd8000000000d */
[----:B------:R-:W-:Y:S05]  /*0c00*/  @!P0 BRA `(.L_x_11) ;  /* 0x00000000001c8947 */ /* 0x000fea0003800000 */
[----:B------:R-:W-:Y:S01]  /*0c10*/  ISETP.NE.AND P0, PT, R8, 0x2, PT ;  /* 0x000000020800780c */ /* 0x000fe20003f05270 */
[----:B------:R-:W2:Y:S04]  /*0c20*/  LDG.E R12, desc[UR8][R4.64+0x4] ;  /* 0x00000408040c7981 */ /* 0x000ea8000c1e1900 */
[----:B------:R-:W2:Y:S08]  /*0c30*/  LDG.E R14, desc[UR8][R2.64+0x4] ;  /* 0x00000408020e7981 */ /* 0x000eb0000c1e1900 */
[----:B------:R-:W3:Y:S04]  /*0c40*/  @P0 LDG.E R16, desc[UR8][R4.64+0x8] ;  /* 0x0000080804100981 */ /* 0x000ee8000c1e1900 */
[----:B------:R-:W3:Y:S01]  /*0c50*/  @P0 LDG.E R15, desc[UR8][R2.64+0x8] ;  /* 0x00000808020f0981 */ /* 0x000ee2000c1e1900 */
[----:B--2---:R-:W-:-:S04]  /*0c60*/  FFMA R13, R12, R14, R13 ;  /* 0x0000000e0c0d7223 */ /* 0x004fc8000000000d */
[----:B---3--:R-:W-:-:S07]  /*0c70*/  @P0 FFMA R13, R16, R15, R13 ;  /* 0x0000000f100d0223 */ /* 0x008fce000000000d */
.L_x_11:
[----:B------:R-:W0:Y:S01]  /*0c80*/  LDC.64 R2, c[0x0][0x390] ;  /* 0x0000e400ff027b82 */ /* 0x000e220000000a00 */
[----:B------:R-:W1:Y:S02]  /*0c90*/  LDCU UR6, c[0x0][0x39c] ;  /* 0x00007380ff0677ac */ /* 0x000e640008000800 */
[----:B-1----:R-:W-:Y:S01]  /*0ca0*/  IMAD R5, R0, UR6, R10 ;  /* 0x0000000600057c24 */ /* 0x002fe2000f8e020a */
[----:B------:R-:W-:-:S03]  /*0cb0*/  IADD3 R10, PT, PT, R7, R10, RZ ;  /* 0x0000000a070a7210 */ /* 0x000fc60007ffe0ff */
[----:B0-----:R-:W-:Y:S01]  /*0cc0*/  IMAD.WIDE R2, R5, 0x4, R2 ;  /* 0x0000000405027825 */ /* 0x001fe200078e0202 */
[----:B------:R-:W-:-:S04]  /*0cd0*/  ISETP.GE.AND P0, PT, R10, UR6, PT ;  /* 0x000000060a007c0c */ /* 0x000fc8000bf06270 */
[----:B------:R0:W-:Y:S09]  /*0ce0*/  STG.E desc[UR8][R2.64], R13 ;  /* 0x0000000d02007986 */ /* 0x0001f2000c101908 */
[----:B------:R-:W-:Y:S05]  /*0cf0*/  @!P0 BRA `(.L_x_14) ;  /* 0xfffffff4008c8947 */ /* 0x000fea000383ffff */
.L_x_8:
[----:B------:R-:W-:Y:S05]  /*0d00*/  BSYNC.RECONVERGENT B0 ;  /* 0x0000000000007941 */ /* 0x000fea0003800200 */
.L_x_7:
[----:B------:R-:W1:Y:S01]  /*0d10*/  LDCU UR6, c[0x0][0x398] ;  /* 0x00007300ff0677ac */ /* 0x000e620008000800 */
[----:B------:R-:W-:-:S04]  /*0d20*/  IADD3 R0, PT, PT, R9, R0, RZ ;  /* 0x0000000009007210 */ /* 0x000fc80007ffe0ff */
[----:B-1----:R-:W-:-:S13]  /*0d30*/  ISETP.GE.AND P0, PT, R0, UR6, PT ;  /* 0x0000000600007c0c */ /* 0x002fda000bf06270 */
[----:B------:R-:W-:Y:S05]  /*0d40*/  @!P0 BRA `(.L_x_15) ;  /* 0xfffffff4005c8947 */ /* 0x000fea000383ffff */
[----:B------:R-:W-:Y:S05]  /*0d50*/  EXIT ;  /* 0x000000000000794d */ /* 0x000fea0003800000 */
.L_x_16:
        /* <DEDUP_REMOVED lines=10> */
.L_x_18:


//--------------------- .nv.global.init           --------------------------
	.section	.nv.global.init,"aw",@progbits
.nv.global.init:
	.type		$str,@object
	.size		$str,(.L_0 - $str)
$str:
        /*0000*/ 	.byte	0x45, 0x6c, 0x65, 0x6d, 0x65, 0x6e, 0x74, 0x20, 0x61, 0x74, 0x20, 0x5b, 0x25, 0x64, 0x2c, 0x20
        /*0010*/ 	.byte	0x25, 0x64, 0x5d, 0x3a, 0x20, 0x25, 0x66, 0x0a, 0x00
.L_0:


//--------------------- .nv.shared.reserved.0     --------------------------
	.section	.nv.shared.reserved.0,"aw",@nobits
	.weak		__nv_reservedSMEM_offset_0_alias
	.size		__nv_reservedSMEM_offset_0_alias, 0, 64
	.other		__nv_reservedSMEM_offset_0_alias,@"STO_CUDA_RESERVED_SHARED STV_DEFAULT"
__nv_reservedSMEM_offset_0_alias:
	.zero		0
	.zero		64


//--------------------- .nv.constant0._Z17printMatrixKernelPfii --------------------------
	.section	.nv.constant0._Z17printMatrixKernelPfii,"a",@progbits
	.sectionflags	@""
	.align	4
.nv.constant0._Z17printMatrixKernelPfii:
	.zero		912


//--------------------- .nv.constant0._Z15multiply_kernelPfS_S_iii --------------------------
	.section	.nv.constant0._Z15multiply_kernelPfS_S_iii,"a",@progbits
	.sectionflags	@""
	.align	4
.nv.constant0._Z15multiply_kernelPfS_S_iii:
	.zero		932


//--------------------- SYMBOLS --------------------------

	.type		.nv.reservedSmem.offset0,@object
	.size		.nv.reservedSmem.offset0,0x4
	.type		vprintf,@function
